//
// Generated by NVIDIA NVVM Compiler
//
// Compiler Build ID: CL-36424714
// Cuda compilation tools, release 13.0, V13.0.88
// Based on NVVM 20.0.0
//

.version 9.0
.target sm_100
.address_size 64

	// .globl	_Z20MatrixMultiplicationPfS_S_i

.visible .entry _Z20MatrixMultiplicationPfS_S_i(
	.param .u64 .ptr .align 1 _Z20MatrixMultiplicationPfS_S_i_param_0,
	.param .u64 .ptr .align 1 _Z20MatrixMultiplicationPfS_S_i_param_1,
	.param .u64 .ptr .align 1 _Z20MatrixMultiplicationPfS_S_i_param_2,
	.param .u32 _Z20MatrixMultiplicationPfS_S_i_param_3
)
{
	.reg .pred 	%p<10>;
	.reg .b32 	%r<40>;
	.reg .b32 	%f<67>;
	.reg .b64 	%rd<67>;

	ld.param.u64 	%rd14, [_Z20MatrixMultiplicationPfS_S_i_param_0];
	ld.param.u64 	%rd15, [_Z20MatrixMultiplicationPfS_S_i_param_1];
	ld.param.u32 	%r18, [_Z20MatrixMultiplicationPfS_S_i_param_3];
	cvta.to.global.u64 	%rd1, %rd15;
	cvta.to.global.u64 	%rd2, %rd14;
	mov.u32 	%r19, %ctaid.y;
	mov.u32 	%r20, %ntid.y;
	mov.u32 	%r21, %tid.y;
	mad.lo.s32 	%r1, %r19, %r20, %r21;
	mov.u32 	%r22, %ctaid.x;
	mov.u32 	%r23, %ntid.x;
	mov.u32 	%r24, %tid.x;
	mad.lo.s32 	%r2, %r22, %r23, %r24;
	max.s32 	%r25, %r1, %r2;
	setp.ge.s32 	%p1, %r25, %r18;
	@%p1 bra 	$L__BB0_13;
	mul.lo.s32 	%r3, %r18, %r1;
	and.b32  	%r4, %r18, 7;
	setp.lt.u32 	%p2, %r18, 8;
	mov.f32 	%f66, 0f00000000;
	mov.b32 	%r38, 0;
	@%p2 bra 	$L__BB0_4;
	and.b32  	%r38, %r18, 2147483640;
	neg.s32 	%r36, %r38;
	mul.wide.s32 	%rd16, %r18, 4;
	add.s64 	%rd3, %rd1, %rd16;
	shl.b32 	%r7, %r18, 3;
	mul.wide.s32 	%rd17, %r18, 8;
	add.s64 	%rd4, %rd1, %rd17;
	mul.wide.s32 	%rd18, %r18, 12;
	add.s64 	%rd5, %rd1, %rd18;
	mul.wide.s32 	%rd19, %r18, 16;
	add.s64 	%rd6, %rd1, %rd19;
	mul.wide.s32 	%rd20, %r18, 20;
	add.s64 	%rd7, %rd1, %rd20;
	mul.wide.s32 	%rd21, %r18, 24;
	add.s64 	%rd8, %rd1, %rd21;
	mul.wide.s32 	%rd22, %r18, 28;
	add.s64 	%rd9, %rd1, %rd22;
	mul.wide.u32 	%rd23, %r3, 4;
	add.s64 	%rd24, %rd23, %rd2;
	add.s64 	%rd66, %rd24, 16;
	mov.f32 	%f66, 0f00000000;
	mov.u32 	%r35, %r2;
$L__BB0_3:
	.pragma "nounroll";
	mul.wide.s32 	%rd25, %r35, 4;
	add.s64 	%rd26, %rd3, %rd25;
	add.s64 	%rd27, %rd4, %rd25;
	add.s64 	%rd28, %rd5, %rd25;
	add.s64 	%rd29, %rd6, %rd25;
	add.s64 	%rd30, %rd7, %rd25;
	add.s64 	%rd31, %rd8, %rd25;
	add.s64 	%rd32, %rd9, %rd25;
	add.s64 	%rd33, %rd1, %rd25;
	ld.global.f32 	%f16, [%rd66+-16];
	ld.global.f32 	%f17, [%rd33];
	fma.rn.f32 	%f18, %f16, %f17, %f66;
	ld.global.f32 	%f19, [%rd66+-12];
	ld.global.f32 	%f20, [%rd26];
	fma.rn.f32 	%f21, %f19, %f20, %f18;
	ld.global.f32 	%f22, [%rd66+-8];
	ld.global.f32 	%f23, [%rd27];
	fma.rn.f32 	%f24, %f22, %f23, %f21;
	ld.global.f32 	%f25, [%rd66+-4];
	ld.global.f32 	%f26, [%rd28];
	fma.rn.f32 	%f27, %f25, %f26, %f24;
	ld.global.f32 	%f28, [%rd66];
	ld.global.f32 	%f29, [%rd29];
	fma.rn.f32 	%f30, %f28, %f29, %f27;
	ld.global.f32 	%f31, [%rd66+4];
	ld.global.f32 	%f32, [%rd30];
	fma.rn.f32 	%f33, %f31, %f32, %f30;
	ld.global.f32 	%f34, [%rd66+8];
	ld.global.f32 	%f35, [%rd31];
	fma.rn.f32 	%f36, %f34, %f35, %f33;
	ld.global.f32 	%f37, [%rd66+12];
	ld.global.f32 	%f38, [%rd32];
	fma.rn.f32 	%f66, %f37, %f38, %f36;
	add.s32 	%r36, %r36, 8;
	add.s32 	%r35, %r35, %r7;
	add.s64 	%rd66, %rd66, 32;
	setp.ne.s32 	%p3, %r36, 0;
	@%p3 bra 	$L__BB0_3;
$L__BB0_4:
	setp.eq.s32 	%p4, %r4, 0;
	@%p4 bra 	$L__BB0_12;
	and.b32  	%r13, %r18, 3;
	setp.lt.u32 	%p5, %r4, 4;
	@%p5 bra 	$L__BB0_7;
	add.s32 	%r27, %r38, %r3;
	mul.wide.u32 	%rd34, %r27, 4;
	add.s64 	%rd35, %rd2, %rd34;
	ld.global.f32 	%f40, [%rd35];
	mad.lo.s32 	%r28, %r38, %r18, %r2;
	mul.wide.s32 	%rd36, %r28, 4;
	add.s64 	%rd37, %rd1, %rd36;
	ld.global.f32 	%f41, [%rd37];
	fma.rn.f32 	%f42, %f40, %f41, %f66;
	cvt.u64.u32 	%rd38, %r3;
	cvt.u64.u32 	%rd39, %r38;
	add.s64 	%rd40, %rd39, %rd38;
	shl.b64 	%rd41, %rd40, 2;
	add.s64 	%rd42, %rd2, %rd41;
	ld.global.f32 	%f43, [%rd42+4];
	mul.wide.s32 	%rd43, %r18, 4;
	add.s64 	%rd44, %rd37, %rd43;
	ld.global.f32 	%f44, [%rd44];
	fma.rn.f32 	%f45, %f43, %f44, %f42;
	ld.global.f32 	%f46, [%rd42+8];
	add.s64 	%rd45, %rd44, %rd43;
	ld.global.f32 	%f47, [%rd45];
	fma.rn.f32 	%f48, %f46, %f47, %f45;
	ld.global.f32 	%f49, [%rd42+12];
	add.s64 	%rd46, %rd45, %rd43;
	ld.global.f32 	%f50, [%rd46];
	fma.rn.f32 	%f66, %f49, %f50, %f48;
	add.s32 	%r38, %r38, 4;
$L__BB0_7:
	setp.eq.s32 	%p6, %r13, 0;
	@%p6 bra 	$L__BB0_12;
	setp.eq.s32 	%p7, %r13, 1;
	@%p7 bra 	$L__BB0_10;
	add.s32 	%r29, %r38, %r3;
	mul.wide.u32 	%rd47, %r29, 4;
	add.s64 	%rd48, %rd2, %rd47;
	ld.global.f32 	%f52, [%rd48];
	mad.lo.s32 	%r30, %r38, %r18, %r2;
	mul.wide.s32 	%rd49, %r30, 4;
	add.s64 	%rd50, %rd1, %rd49;
	ld.global.f32 	%f53, [%rd50];
	fma.rn.f32 	%f54, %f52, %f53, %f66;
	cvt.u64.u32 	%rd51, %r3;
	cvt.u64.u32 	%rd52, %r38;
	add.s64 	%rd53, %rd52, %rd51;
	shl.b64 	%rd54, %rd53, 2;
	add.s64 	%rd55, %rd2, %rd54;
	ld.global.f32 	%f55, [%rd55+4];
	mul.wide.s32 	%rd56, %r18, 4;
	add.s64 	%rd57, %rd50, %rd56;
	ld.global.f32 	%f56, [%rd57];
	fma.rn.f32 	%f66, %f55, %f56, %f54;
	add.s32 	%r38, %r38, 2;
$L__BB0_10:
	and.b32  	%r31, %r18, 1;
	setp.eq.b32 	%p8, %r31, 1;
	not.pred 	%p9, %p8;
	@%p9 bra 	$L__BB0_12;
	add.s32 	%r32, %r38, %r3;
	mul.wide.u32 	%rd58, %r32, 4;
	add.s64 	%rd59, %rd2, %rd58;
	ld.global.f32 	%f57, [%rd59];
	mad.lo.s32 	%r33, %r38, %r18, %r2;
	mul.wide.s32 	%rd60, %r33, 4;
	add.s64 	%rd61, %rd1, %rd60;
	ld.global.f32 	%f58, [%rd61];
	fma.rn.f32 	%f66, %f57, %f58, %f66;
$L__BB0_12:
	ld.param.u64 	%rd65, [_Z20MatrixMultiplicationPfS_S_i_param_2];
	add.s32 	%r34, %r3, %r2;
	cvta.to.global.u64 	%rd62, %rd65;
	mul.wide.s32 	%rd63, %r34, 4;
	add.s64 	%rd64, %rd62, %rd63;
	st.global.f32 	[%rd64], %f66;
$L__BB0_13:
	ret;

}


// ===== COMPILED SASS (sm_100) =====

	.target	sm_100

	.elftype	@"ET_EXEC"


//--------------------- .note.nv.tkinfo           --------------------------
	.section	.note.nv.tkinfo,"",@"SHT_NOTE"
	.sectionflags	@"SHF_NOTE_NV_TKINFO"
	.tkinfo
        /*0018*/ 	.word	0x00000002
        /*0030*/ 	.string	""
        /*0030*/ 	.string	"ptxas"
        /*0030*/ 	.string	"Cuda compilation tools, release 13.0, V13.0.88"
        /*0030*/ 	.string	"Build cuda_13.0.r13.0/compiler.36424714_0"
        /*0030*/ 	.string	"-arch sm_100 -m 64 "



//--------------------- .note.nv.cuinfo           --------------------------
	.section	.note.nv.cuinfo,"",@"SHT_NOTE"
	.sectionflags	@"SHF_NOTE_NV_CUINFO"
        /*0018*/ 	.short	0x0002
        /*001a*/ 	.short	0x0064
        /*001c*/ 	.short	0x0082
	.zero		2


//--------------------- .nv.info                  --------------------------
	.section	.nv.info,"",@"SHT_CUDA_INFO"
	.align	4


	//----- nvinfo : EIATTR_REGCOUNT
	.align		4
        /*0000*/ 	.byte	0x04, 0x2f
        /*0002*/ 	.short	(.L_1 - .L_0)
	.align		4
.L_0:
        /*0004*/ 	.word	index@(_Z20MatrixMultiplicationPfS_S_i)
        /*0008*/ 	.word	0x0000001e


	//----- nvinfo : EIATTR_FRAME_SIZE
	.align		4
.L_1:
        /*000c*/ 	.byte	0x04, 0x11
        /*000e*/ 	.short	(.L_3 - .L_2)
	.align		4
.L_2:
        /*0010*/ 	.word	index@(_Z20MatrixMultiplicationPfS_S_i)
        /*0014*/ 	.word	0x00000000


	//----- nvinfo : EIATTR_MIN_STACK_SIZE
	.align		4
.L_3:
        /*0018*/ 	.byte	0x04, 0x12
        /*001a*/ 	.short	(.L_5 - .L_4)
	.align		4
.L_4:
        /*001c*/ 	.word	index@(_Z20MatrixMultiplicationPfS_S_i)
        /*0020*/ 	.word	0x00000000
.L_5:


//--------------------- .nv.compat                --------------------------
	.section	.nv.compat,"",@"SHT_CUDA_COMPAT_INFO"
	.align	4
        /*0000*/ 	.byte	0x02, 0x09, 0x00, 0x00, 0x02, 0x02, 0x01, 0x00, 0x02, 0x05, 0x05, 0x00, 0x03, 0x07, 0x01, 0x01
        /*0010*/ 	.byte	0x02, 0x03, 0x00, 0x00, 0x02, 0x06, 0x01, 0x00, 0x04, 0x0b, 0x08, 0x00, 0x09, 0x00, 0x00, 0x00
        /*0020*/ 	.byte	0x00, 0x00, 0x00, 0x00


//--------------------- .nv.info._Z20MatrixMultiplicationPfS_S_i --------------------------
	.section	.nv.info._Z20MatrixMultiplicationPfS_S_i,"",@"SHT_CUDA_INFO"
	.sectionflags	@""
	.align	4


	//----- nvinfo : EIATTR_CUDA_API_VERSION
	.align		4
        /*0000*/ 	.byte	0x04, 0x37
        /*0002*/ 	.short	(.L_7 - .L_6)
.L_6:
        /*0004*/ 	.word	0x00000082


	//----- nvinfo : EIATTR_KPARAM_INFO
	.align		4
.L_7:
        /*0008*/ 	.byte	0x04, 0x17
        /*000a*/ 	.short	(.L_9 - .L_8)
.L_8:
        /*000c*/ 	.word	0x00000000
        /*0010*/ 	.short	0x0003
        /*0012*/ 	.short	0x0018
        /*0014*/ 	.byte	0x00, 0xf0, 0x11, 0x00


	//----- nvinfo : EIATTR_KPARAM_INFO
	.align		4
.L_9:
        /*0018*/ 	.byte	0x04, 0x17
        /*001a*/ 	.short	(.L_11 - .L_10)
.L_10:
        /*001c*/ 	.word	0x00000000
        /*0020*/ 	.short	0x0002
        /*0022*/ 	.short	0x0010
        /*0024*/ 	.byte	0x00, 0xf5, 0x21, 0x00


	//----- nvinfo : EIATTR_KPARAM_INFO
	.align		4
.L_11:
        /*0028*/ 	.byte	0x04, 0x17
        /*002a*/ 	.short	(.L_13 - .L_12)
.L_12:
        /*002c*/ 	.word	0x00000000
        /*0030*/ 	.short	0x0001
        /*0032*/ 	.short	0x0008
        /*0034*/ 	.byte	0x00, 0xf5, 0x21, 0x00


	//----- nvinfo : EIATTR_KPARAM_INFO
	.align		4
.L_13:
        /*0038*/ 	.byte	0x04, 0x17
        /*003a*/ 	.short	(.L_15 - .L_14)
.L_14:
        /*003c*/ 	.word	0x00000000
        /*0040*/ 	.short	0x0000
        /*0042*/ 	.short	0x0000
        /*0044*/ 	.byte	0x00, 0xf5, 0x21, 0x00


	//----- nvinfo : EIATTR_SPARSE_MMA_MASK
	.align		4
.L_15:
        /*0048*/ 	.byte	0x03, 0x50
        /*004a*/ 	.short	0x0000


	//----- nvinfo : EIATTR_MAXREG_COUNT
	.align		4
        /*004c*/ 	.byte	0x03, 0x1b
        /*004e*/ 	.short	0x00ff


	//----- nvinfo : EIATTR_MERCURY_ISA_VERSION
	.align		4
        /*0050*/ 	.byte	0x03, 0x5f
        /*0052*/ 	.short	0x0101


	//----- nvinfo : EIATTR_VRC_CTA_INIT_COUNT
	.align		4
        /*0054*/ 	.byte	0x02, 0x4a
	.zero		1
	.zero		1


	//----- nvinfo : EIATTR_EXIT_INSTR_OFFSETS
	.align		4
        /*0058*/ 	.byte	0x04, 0x1c
        /*005a*/ 	.short	(.L_17 - .L_16)


	//   ....[0]....
.L_16:
        /*005c*/ 	.word	0x000000c0


	//   ....[1]....
        /*0060*/ 	.word	0x00000a90


	//----- nvinfo : EIATTR_CBANK_PARAM_SIZE
	.align		4
.L_17:
        /*0064*/ 	.byte	0x03, 0x19
        /*0066*/ 	.short	0x001c


	//----- nvinfo : EIATTR_PARAM_CBANK
	.align		4
        /*0068*/ 	.byte	0x04, 0x0a
        /*006a*/ 	.short	(.L_19 - .L_18)
	.align		4
.L_18:
        /*006c*/ 	.word	index@(.nv.constant0._Z20MatrixMultiplicationPfS_S_i)
        /*0070*/ 	.short	0x0380
        /*0072*/ 	.short	0x001c


	//----- nvinfo : EIATTR_SW_WAR
	.align		4
.L_19:
        /*0074*/ 	.byte	0x04, 0x36
        /*0076*/ 	.short	(.L_21 - .L_20)
.L_20:
        /*0078*/ 	.word	0x00000008
.L_21:


//--------------------- .nv.callgraph             --------------------------
	.section	.nv.callgraph,"",@"SHT_CUDA_CALLGRAPH"
	.align	4
	.sectionentsize	8
	.align		4
        /*0000*/ 	.word	0x00000000
	.align		4
        /*0004*/ 	.word	0xffffffff
	.align		4
        /*0008*/ 	.word	0x00000000
	.align		4
        /*000c*/ 	.word	0xfffffffe
	.align		4
        /*0010*/ 	.word	0x00000000
	.align		4
        /*0014*/ 	.word	0xfffffffd
	.align		4
        /*0018*/ 	.word	0x00000000
	.align		4
        /*001c*/ 	.word	0xfffffffc


//--------------------- .text._Z20MatrixMultiplicationPfS_S_i --------------------------
	.section	.text._Z20MatrixMultiplicationPfS_S_i,"ax",@progbits
	.align	128
        .global         _Z20MatrixMultiplicationPfS_S_i
        .type           _Z20MatrixMultiplicationPfS_S_i,@function
        .size           _Z20MatrixMultiplicationPfS_S_i,(.L_x_5 - _Z20MatrixMultiplicationPfS_S_i)
        .other          _Z20MatrixMultiplicationPfS_S_i,@"STO_CUDA_ENTRY STV_DEFAULT"
_Z20MatrixMultiplicationPfS_S_i:
.text._Z20MatrixMultiplicationPfS_S_i:
[----:B------:R-:W-:Y:S01]  /*0000*/  LDC R1, c[0x0][0x37c] ;  /* 0x0000df00ff017b82 */ /* 0x000fe20000000800 */
[----:B------:R-:W0:Y:S07]  /*0010*/  S2R R0, SR_TID.Y ;  /* 0x0000000000007919 */ /* 0x000e2e0000002200 */
[----:B------:R-:W0:Y:S01]  /*0020*/  S2UR UR4, SR_CTAID.Y ;  /* 0x00000000000479c3 */ /* 0x000e220000002600 */
[----:B------:R-:W1:Y:S01]  /*0030*/  LDCU UR20, c[0x0][0x398] ;  /* 0x00007300ff1477ac */ /* 0x000e620008000800 */
[----:B------:R-:W2:Y:S06]  /*0040*/  S2R R3, SR_TID.X ;  /* 0x0000000000037919 */ /* 0x000eac0000002100 */
[----:B------:R-:W0:Y:S08]  /*0050*/  LDC R13, c[0x0][0x364] ;  /* 0x0000d900ff0d7b82 */ /* 0x000e300000000800 */
[----:B------:R-:W2:Y:S08]  /*0060*/  S2UR UR5, SR_CTAID.X ;  /* 0x00000000000579c3 */ /* 0x000eb00000002500 */
[----:B------:R-:W2:Y:S01]  /*0070*/  LDC R2, c[0x0][0x360] ;  /* 0x0000d800ff027b82 */ /* 0x000ea20000000800 */
[----:B0-----:R-:W-:-:S02]  /*0080*/  IMAD R13, R13, UR4, R0 ;  /* 0x000000040d0d7c24 */ /* 0x001fc4000f8e0200 */
[----:B--2---:R-:W-:-:S05]  /*0090*/  IMAD R0, R2, UR5, R3 ;  /* 0x0000000502007c24 */ /* 0x004fca000f8e0203 */
[----:B------:R-:W-:-:S04]  /*00a0*/  VIMNMX R2, PT, PT, R13, R0, !PT ;  /* 0x000000000d027248 */ /* 0x000fc80007fe0100 */
[----:B-1----:R-:W-:-:S13]  /*00b0*/  ISETP.GE.AND P0, PT, R2, UR20, PT ;  /* 0x0000001402007c0c */ /* 0x002fda000bf06270 */
[----:B------:R-:W-:Y:S05]  /*00c0*/  @P0 EXIT ;  /* 0x000000000000094d */ /* 0x000fea0003800000 */
[----:B------:R-:W-:Y:S01]  /*00d0*/  UISETP.GE.U32.AND UP0, UPT, UR20, 0x8, UPT ;  /* 0x000000081400788c */ /* 0x000fe2000bf06070 */
[----:B------:R-:W-:Y:S02]  /*00e0*/  HFMA2 R12, -RZ, RZ, 0, 0 ;  /* 0x00000000ff0c7431 */ /* 0x000fe400000001ff */
[----:B------:R-:W-:Y:S01]  /*00f0*/  IMAD R13, R13, UR20, RZ ;  /* 0x000000140d0d7c24 */ /* 0x000fe2000f8e02ff */
[----:B------:R-:W-:Y:S01]  /*0100*/  UMOV UR4, URZ ;  /* 0x000000ff00047c82 */ /* 0x000fe20008000000 */
[----:B------:R-:W0:Y:S04]  /*0110*/  LDCU.64 UR18, c[0x0][0x358] ;  /* 0x00006b00ff1277ac */ /* 0x000e280008000a00 */
[----:B------:R-:W-:Y:S05]  /*0120*/  BRA.U !UP0, `(.L_x_0) ;  /* 0x0000000508047547 */ /* 0x000fea000b800000 */
[----:B------:R-:W1:Y:S01]  /*0130*/  LDCU.128 UR24, c[0x0][0x380] ;  /* 0x00007000ff1877ac */ /* 0x000e620008000c00 */
[----:B------:R-:W-:Y:S02]  /*0140*/  MOV R12, RZ ;  /* 0x000000ff000c7202 */ /* 0x000fe40000000f00 */
[----:B------:R-:W-:Y:S01]  /*0150*/  MOV R14, R0 ;  /* 0x00000000000e7202 */ /* 0x000fe20000000f00 */
[----:B------:R-:W-:-:S04]  /*0160*/  ULOP3.LUT UR4, UR20, 0x7ffffff8, URZ, 0xc0, !UPT ;  /* 0x7ffffff814047892 */ /* 0x000fc8000f8ec0ff */
[----:B------:R-:W-:Y:S01]  /*0170*/  UIADD3 UR5, UPT, UPT, -UR4, URZ, URZ ;  /* 0x000000ff04057290 */ /* 0x000fe2000fffe1ff */
[----:B-1----:R-:W-:Y:S01]  /*0180*/  MOV R2, UR24 ;  /* 0x0000001800027c02 */ /* 0x002fe20008000f00 */
[----:B------:R-:W-:Y:S01]  /*0190*/  UIMAD.WIDE UR6, UR20, 0x8, UR26 ;  /* 0x00000008140678a5 */ /* 0x000fe2000f8e021a */
[----:B------:R-:W-:Y:S01]  /*01a0*/  MOV R3, UR25 ;  /* 0x0000001900037c02 */ /* 0x000fe20008000f00 */
[----:B------:R-:W-:Y:S02]  /*01b0*/  UIMAD.WIDE UR8, UR20, 0xc, UR26 ;  /* 0x0000000c140878a5 */ /* 0x000fe4000f8e021a */
[----:B------:R-:W-:Y:S01]  /*01c0*/  UIMAD.WIDE UR10, UR20, 0x10, UR26 ;  /* 0x00000010140a78a5 */ /* 0x000fe2000f8e021a */
[----:B------:R-:W-:Y:S01]  /*01d0*/  IMAD.WIDE.U32 R2, R13, 0x4, R2 ;  /* 0x000000040d027825 */ /* 0x000fe200078e0002 */
[----:B------:R-:W-:Y:S02]  /*01e0*/  UIMAD.WIDE UR12, UR20, 0x14, UR26 ;  /* 0x00000014140c78a5 */ /* 0x000fe4000f8e021a */
[----:B------:R-:W-:Y:S01]  /*01f0*/  UIMAD.WIDE UR14, UR20, 0x18, UR26 ;  /* 0x00000018140e78a5 */ /* 0x000fe2000f8e021a */
[----:B------:R-:W-:Y:S01]  /*0200*/  IADD3 R2, P0, PT, R2, 0x10, RZ ;  /* 0x0000001002027810 */ /* 0x000fe20007f1e0ff */
[----:B------:R-:W-:-:S03]  /*0210*/  UIMAD.WIDE UR16, UR20, 0x1c, UR26 ;  /* 0x0000001c141078a5 */ /* 0x000fc6000f8e021a */
[----:B------:R-:W-:-:S09]  /*0220*/  IADD3.X R3, PT, PT, RZ, R3, RZ, P0, !PT ;  /* 0x00000003ff037210 */ /* 0x000fd200007fe4ff */
.L_x_1:
[----:B------:R-:W-:Y:S01]  /*0230*/  UIMAD.WIDE UR22, UR20, 0x4, UR26 ;  /* 0x00000004141678a5 */ /* 0x000fe2000f8e021a */
[----:B------:R-:W-:Y:S02]  /*0240*/  IMAD.MOV.U32 R23, RZ, RZ, 0x4 ;  /* 0x00000004ff177424 */ /* 0x000fe400078e00ff */
[----:B------:R-:W-:Y:S01]  /*0250*/  HFMA2 R11, -RZ, RZ, 0, 2.384185791015625e-07 ;  /* 0x00000004ff0b7431 */ /* 0x000fe200000001ff */
[----:B------:R-:W-:Y:S01]  /*0260*/  MOV R25, 0x4 ;  /* 0x0000000400197802 */ /* 0x000fe20000000f00 */
[----:B0-----:R-:W2:Y:S01]  /*0270*/  LDG.E R21, desc[UR18][R2.64+-0x10] ;  /* 0xfffff01202157981 */ /* 0x001ea2000c1e1900 */
[C---:B------:R-:W-:Y:S01]  /*0280*/  IMAD.WIDE R22, R14.reuse, R23, UR26 ;  /* 0x0000001a0e167e25 */ /* 0x040fe2000f8e0217 */
[----:B------:R-:W-:Y:S02]  /*0290*/  MOV R8, UR22 ;  /* 0x0000001600087c02 */ /* 0x000fe40008000f00 */
[----:B------:R-:W-:Y:S01]  /*02a0*/  MOV R9, UR23 ;  /* 0x0000001700097c02 */ /* 0x000fe20008000f00 */
[----:B------:R-:W3:Y:S02]  /*02b0*/  LDG.E R19, desc[UR18][R2.64+-0xc] ;  /* 0xfffff41202137981 */ /* 0x000ee4000c1e1900 */
[----:B------:R-:W-:-:S02]  /*02c0*/  IMAD.WIDE R8, R14, 0x4, R8 ;  /* 0x000000040e087825 */ /* 0x000fc400078e0208 */
[----:B------:R-:W2:Y:S01]  /*02d0*/  LDG.E R22, desc[UR18][R22.64] ;  /* 0x0000001216167981 */ /* 0x000ea2000c1e1900 */
[----:B------:R-:W-:Y:S01]  /*02e0*/  MOV R5, 0x4 ;  /* 0x0000000400057802 */ /* 0x000fe20000000f00 */
[C---:B------:R-:W-:Y:S02]  /*02f0*/  IMAD.WIDE R24, R14.reuse, R25, UR6 ;  /* 0x000000060e187e25 */ /* 0x040fe4000f8e0219 */
[----:B------:R0:W3:Y:S02]  /*0300*/  LDG.E R20, desc[UR18][R8.64] ;  /* 0x0000001208147981 */ /* 0x0000e4000c1e1900 */
[----:B------:R-:W-:Y:S02]  /*0310*/  IMAD.WIDE R10, R14, R11, UR8 ;  /* 0x000000080e0a7e25 */ /* 0x000fe4000f8e020b */
[----:B------:R-:W4:Y:S04]  /*0320*/  LDG.E R18, desc[UR18][R24.64] ;  /* 0x0000001218127981 */ /* 0x000f28000c1e1900 */
[----:B------:R-:W4:Y:S01]  /*0330*/  LDG.E R17, desc[UR18][R2.64+-0x8] ;  /* 0xfffff81202117981 */ /* 0x000f22000c1e1900 */
[----:B0-----:R-:W-:-:S02]  /*0340*/  HFMA2 R9, -RZ, RZ, 0, 2.384185791015625e-07 ;  /* 0x00000004ff097431 */ /* 0x001fc400000001ff */
[----:B------:R-:W-:Y:S01]  /*0350*/  IMAD.MOV.U32 R7, RZ, RZ, 0x4 ;  /* 0x00000004ff077424 */ /* 0x000fe200078e00ff */
[----:B------:R0:W5:Y:S01]  /*0360*/  LDG.E R16, desc[UR18][R10.64] ;  /* 0x000000120a107981 */ /* 0x000162000c1e1900 */
[----:B------:R-:W-:-:S03]  /*0370*/  IMAD.WIDE R4, R14, R5, UR10 ;  /* 0x0000000a0e047e25 */ /* 0x000fc6000f8e0205 */
[----:B------:R-:W5:Y:S01]  /*0380*/  LDG.E R15, desc[UR18][R2.64+-0x4] ;  /* 0xfffffc12020f7981 */ /* 0x000f62000c1e1900 */
[C---:B------:R-:W-:Y:S01]  /*0390*/  IMAD.WIDE R6, R14.reuse, R7, UR12 ;  /* 0x0000000c0e067e25 */ /* 0x040fe2000f8e0207 */
[----:B------:R-:W-:Y:S02]  /*03a0*/  MOV R27, 0x4 ;  /* 0x00000004001b7802 */ /* 0x000fe40000000f00 */
[----:B------:R1:W5:Y:S01]  /*03b0*/  LDG.E R4, desc[UR18][R4.64] ;  /* 0x0000001204047981 */ /* 0x000362000c1e1900 */
[----:B------:R-:W-:-:S03]  /*03c0*/  IMAD.WIDE R8, R14, R9, UR14 ;  /* 0x0000000e0e087e25 */ /* 0x000fc6000f8e0209 */
[----:B------:R-:W5:Y:S01]  /*03d0*/  LDG.E R23, desc[UR18][R2.64] ;  /* 0x0000001202177981 */ /* 0x000f62000c1e1900 */
[----:B0-----:R-:W-:-:S03]  /*03e0*/  IMAD.WIDE R10, R14, R27, UR16 ;  /* 0x000000100e0a7e25 */ /* 0x001fc6000f8e021b */
[----:B------:R-:W5:Y:S04]  /*03f0*/  LDG.E R7, desc[UR18][R6.64] ;  /* 0x0000001206077981 */ /* 0x000f68000c1e1900 */
[----:B------:R-:W5:Y:S04]  /*0400*/  LDG.E R24, desc[UR18][R2.64+0x4] ;  /* 0x0000041202187981 */ /* 0x000f68000c1e1900 */
[----:B------:R-:W5:Y:S04]  /*0410*/  LDG.E R8, desc[UR18][R8.64] ;  /* 0x0000001208087981 */ /* 0x000f68000c1e1900 */
[----:B------:R-:W5:Y:S04]  /*0420*/  LDG.E R25, desc[UR18][R2.64+0x8] ;  /* 0x0000081202197981 */ /* 0x000f68000c1e1900 */
[----:B------:R-:W5:Y:S04]  /*0430*/  LDG.E R10, desc[UR18][R10.64] ;  /* 0x000000120a0a7981 */ /* 0x000f68000c1e1900 */
[----:B------:R0:W5:Y:S01]  /*0440*/  LDG.E R27, desc[UR18][R2.64+0xc] ;  /* 0x00000c12021b7981 */ /* 0x000162000c1e1900 */
[----:B------:R-:W-:-:S04]  /*0450*/  UIADD3 UR5, UPT, UPT, UR5, 0x8, URZ ;  /* 0x0000000805057890 */ /* 0x000fc8000fffe0ff */
[----:B------:R-:W-:Y:S01]  /*0460*/  UISETP.NE.AND UP0, UPT, UR5, URZ, UPT ;  /* 0x000000ff0500728c */ /* 0x000fe2000bf05270 */
[----:B-1----:R-:W-:Y:S02]  /*0470*/  MOV R5, UR20 ;  /* 0x0000001400057c02 */ /* 0x002fe40008000f00 */
[----:B0-----:R-:W-:Y:S02]  /*0480*/  IADD3 R2, P0, PT, R2, 0x20, RZ ;  /* 0x0000002002027810 */ /* 0x001fe40007f1e0ff */
[----:B------:R-:W-:Y:S02]  /*0490*/  LEA R14, R5, R14, 0x3 ;  /* 0x0000000e050e7211 */ /* 0x000fe400078e18ff */
[----:B------:R-:W-:Y:S01]  /*04a0*/  IADD3.X R3, PT, PT, RZ, R3, RZ, P0, !PT ;  /* 0x00000003ff037210 */ /* 0x000fe200007fe4ff */
[----:B--2---:R-:W-:-:S04]  /*04b0*/  FFMA R22, R21, R22, R12 ;  /* 0x0000001615167223 */ /* 0x004fc8000000000c */
[----:B---3--:R-:W-:-:S04]  /*04c0*/  FFMA R20, R19, R20, R22 ;  /* 0x0000001413147223 */ /* 0x008fc80000000016 */
[----:B----4-:R-:W-:-:S04]  /*04d0*/  FFMA R18, R17, R18, R20 ;  /* 0x0000001211127223 */ /* 0x010fc80000000014 */
[----:B-----5:R-:W-:-:S04]  /*04e0*/  FFMA R16, R15, R16, R18 ;  /* 0x000000100f107223 */ /* 0x020fc80000000012 */
[----:B------:R-:W-:-:S04]  /*04f0*/  FFMA R23, R23, R4, R16 ;  /* 0x0000000417177223 */ /* 0x000fc80000000010 */
[----:B------:R-:W-:-:S04]  /*0500*/  FFMA R24, R24, R7, R23 ;  /* 0x0000000718187223 */ /* 0x000fc80000000017 */
[----:B------:R-:W-:-:S04]  /*0510*/  FFMA R8, R25, R8, R24 ;  /* 0x0000000819087223 */ /* 0x000fc80000000018 */
[----:B------:R-:W-:Y:S01]  /*0520*/  FFMA R12, R27, R10, R8 ;  /* 0x0000000a1b0c7223 */ /* 0x000fe20000000008 */
[----:B------:R-:W-:Y:S06]  /*0530*/  BRA.U UP0, `(.L_x_1) ;  /* 0xfffffffd003c7547 */ /* 0x000fec000b83ffff */
.L_x_0:
[----:B------:R-:W-:-:S04]  /*0540*/  ULOP3.LUT UR6, UR20, 0x7, URZ, 0xc0, !UPT ;  /* 0x0000000714067892 */ /* 0x000fc8000f8ec0ff */
[----:B------:R-:W-:-:S09]  /*0550*/  UISETP.NE.AND UP0, UPT, UR6, URZ, UPT ;  /* 0x000000ff0600728c */ /* 0x000fd2000bf05270 */
[----:B------:R-:W-:Y:S05]  /*0560*/  BRA.U !UP0, `(.L_x_2) ;  /* 0x0000000508387547 */ /* 0x000fea000b800000 */
[----:B------:R-:W-:Y:S02]  /*0570*/  UISETP.GE.U32.AND UP0, UPT, UR6, 0x4, UPT ;  /* 0x000000040600788c */ /* 0x000fe4000bf06070 */
[----:B------:R-:W-:-:S04]  /*0580*/  ULOP3.LUT UR5, UR20, 0x3, URZ, 0xc0, !UPT ;  /* 0x0000000314057892 */ /* 0x000fc8000f8ec0ff */
[----:B------:R-:W-:-:S03]  /*0590*/  UISETP.NE.AND UP1, UPT, UR5, URZ, UPT ;  /* 0x000000ff0500728c */ /* 0x000fc6000bf25270 */
[----:B------:R-:W-:Y:S08]  /*05a0*/  BRA.U !UP0, `(.L_x_3) ;  /* 0x00000001087c7547 */ /* 0x000ff0000b800000 */
[----:B------:R-:W1:Y:S01]  /*05b0*/  LDC.64 R6, c[0x0][0x388] ;  /* 0x0000e200ff067b82 */ /* 0x000e620000000a00 */
[----:B------:R-:W2:Y:S01]  /*05c0*/  LDCU.64 UR6, c[0x0][0x380] ;  /* 0x00007000ff0677ac */ /* 0x000ea20008000a00 */
[----:B------:R-:W-:Y:S01]  /*05d0*/  IMAD.U32 R9, RZ, RZ, UR4 ;  /* 0x00000004ff097e24 */ /* 0x000fe2000f8e00ff */
[C---:B------:R-:W-:Y:S02]  /*05e0*/  IADD3 R3, PT, PT, R13.reuse, UR4, RZ ;  /* 0x000000040d037c10 */ /* 0x040fe4000fffe0ff */
[----:B------:R-:W-:Y:S01]  /*05f0*/  IADD3 R10, P0, PT, R13, UR4, RZ ;  /* 0x000000040d0a7c10 */ /* 0x000fe2000ff1e0ff */
[----:B------:R-:W-:Y:S01]  /*0600*/  IMAD R9, R9, UR20, R0 ;  /* 0x0000001409097c24 */ /* 0x000fe2000f8e0200 */
[----:B------:R-:W-:Y:S01]  /*0610*/  MOV R11, UR20 ;  /* 0x00000014000b7c02 */ /* 0x000fe20008000f00 */
[----:B------:R-:W3:Y:S01]  /*0620*/  LDC.64 R4, c[0x0][0x380] ;  /* 0x0000e000ff047b82 */ /* 0x000ee20000000a00 */
[----:B------:R-:W-:Y:S01]  /*0630*/  MOV R15, UR20 ;  /* 0x00000014000f7c02 */ /* 0x000fe20008000f00 */
[----:B-1----:R-:W-:Y:S01]  /*0640*/  IMAD.WIDE R6, R9, 0x4, R6 ;  /* 0x0000000409067825 */ /* 0x002fe200078e0206 */
[----:B------:R-:W-:-:S05]  /*0650*/  MOV R9, UR20 ;  /* 0x0000001400097c02 */ /* 0x000fca0008000f00 */
[----:B------:R-:W-:Y:S02]  /*0660*/  IMAD.WIDE R8, R9, 0x4, R6 ;  /* 0x0000000409087825 */ /* 0x000fe400078e0206 */
[----:B0-----:R-:W4:Y:S02]  /*0670*/  LDG.E R6, desc[UR18][R6.64] ;  /* 0x0000001206067981 */ /* 0x001f24000c1e1900 */
[----:B---3--:R-:W-:Y:S01]  /*0680*/  IMAD.WIDE.U32 R4, R3, 0x4, R4 ;  /* 0x0000000403047825 */ /* 0x008fe200078e0004 */
[----:B------:R-:W-:Y:S01]  /*0690*/  IADD3.X R3, PT, PT, RZ, RZ, RZ, P0, !PT ;  /* 0x000000ffff037210 */ /* 0x000fe200007fe4ff */
[----:B------:R-:W3:Y:S01]  /*06a0*/  LDG.E R17, desc[UR18][R8.64] ;  /* 0x0000001208117981 */ /* 0x000ee2000c1e1900 */
[----:B--2---:R-:W-:-:S03]  /*06b0*/  LEA R2, P0, R10, UR6, 0x2 ;  /* 0x000000060a027c11 */ /* 0x004fc6000f8010ff */
[----:B------:R-:W4:Y:S01]  /*06c0*/  LDG.E R5, desc[UR18][R4.64] ;  /* 0x0000001204057981 */ /* 0x000f22000c1e1900 */
[----:B------:R-:W-:Y:S01]  /*06d0*/  LEA.HI.X R3, R10, UR7, R3, 0x2, P0 ;  /* 0x000000070a037c11 */ /* 0x000fe200080f1403 */
[----:B------:R-:W-:-:S04]  /*06e0*/  IMAD.WIDE R10, R11, 0x4, R8 ;  /* 0x000000040b0a7825 */ /* 0x000fc800078e0208 */
[----:B------:R-:W3:Y:S01]  /*06f0*/  LDG.E R16, desc[UR18][R2.64+0x4] ;  /* 0x0000041202107981 */ /* 0x000ee2000c1e1900 */
[----:B------:R-:W-:-:S03]  /*0700*/  IMAD.WIDE R14, R15, 0x4, R10 ;  /* 0x000000040f0e7825 */ /* 0x000fc600078e020a */
[----:B------:R-:W2:Y:S04]  /*0710*/  LDG.E R19, desc[UR18][R10.64] ;  /* 0x000000120a137981 */ /* 0x000ea8000c1e1900 */
[----:B------:R-:W2:Y:S04]  /*0720*/  LDG.E R18, desc[UR18][R2.64+0x8] ;  /* 0x0000081202127981 */ /* 0x000ea8000c1e1900 */
[----:B------:R-:W5:Y:S04]  /*0730*/  LDG.E R20, desc[UR18][R2.64+0xc] ;  /* 0x00000c1202147981 */ /* 0x000f68000c1e1900 */
[----:B------:R-:W5:Y:S01]  /*0740*/  LDG.E R14, desc[UR18][R14.64] ;  /* 0x000000120e0e7981 */ /* 0x000f62000c1e1900 */
[----:B------:R-:W-:Y:S01]  /*0750*/  UIADD3 UR4, UPT, UPT, UR4, 0x4, URZ ;  /* 0x0000000404047890 */ /* 0x000fe2000fffe0ff */
[----:B----4-:R-:W-:-:S04]  /*0760*/  FFMA R5, R5, R6, R12 ;  /* 0x0000000605057223 */ /* 0x010fc8000000000c */
[----:B---3--:R-:W-:-:S04]  /*0770*/  FFMA R5, R16, R17, R5 ;  /* 0x0000001110057223 */ /* 0x008fc80000000005 */
[----:B--2---:R-:W-:-:S04]  /*0780*/  FFMA R5, R18, R19, R5 ;  /* 0x0000001312057223 */ /* 0x004fc80000000005 */
[----:B-----5:R-:W-:-:S07]  /*0790*/  FFMA R12, R20, R14, R5 ;  /* 0x0000000e140c7223 */ /* 0x020fce0000000005 */
.L_x_3:
[----:B------:R-:W-:Y:S05]  /*07a0*/  BRA.U !UP1, `(.L_x_2) ;  /* 0x0000000109a87547 */ /* 0x000fea000b800000 */
[----:B------:R-:W-:Y:S01]  /*07b0*/  UISETP.NE.AND UP0, UPT, UR5, 0x1, UPT ;  /* 0x000000010500788c */ /* 0x000fe2000bf05270 */
[----:B------:R-:W-:Y:S01]  /*07c0*/  MOV R7, UR4 ;  /* 0x0000000400077c02 */ /* 0x000fe20008000f00 */
[----:B------:R-:W-:Y:S02]  /*07d0*/  ULOP3.LUT UR5, UR20, 0x1, URZ, 0xc0, !UPT ;  /* 0x0000000114057892 */ /* 0x000fe4000f8ec0ff */
[----:B------:R-:W-:Y:S02]  /*07e0*/  MOV R15, UR20 ;  /* 0x00000014000f7c02 */ /* 0x000fe40008000f00 */
[----:B------:R-:W-:Y:S01]  /*07f0*/  UISETP.NE.U32.AND UP1, UPT, UR5, 0x1, UPT ;  /* 0x000000010500788c */ /* 0x000fe2000bf25070 */
[----:B------:R-:W-:-:S04]  /*0800*/  PLOP3.LUT P1, PT, PT, PT, UP0, 0x80, 0x8 ;  /* 0x000000000008781c */ /* 0x000fc80003f2f008 */
[----:B------:R-:W1:Y:S01]  /*0810*/  @UP0 LDCU.128 UR8, c[0x0][0x380] ;  /* 0x00007000ff0807ac */ /* 0x000e620008000c00 */
[----:B------:R-:W-:Y:S01]  /*0820*/  PLOP3.LUT P0, PT, PT, PT, UP1, 0x80, 0x8 ;  /* 0x000000000008781c */ /* 0x000fe20003f0f018 */
[----:B------:R-:W2:Y:S04]  /*0830*/  @UP0 LDCU.64 UR6, c[0x0][0x380] ;  /* 0x00007000ff0607ac */ /* 0x000ea80008000a00 */
[----:B------:R-:W3:Y:S03]  /*0840*/  @!UP1 LDCU.128 UR12, c[0x0][0x380] ;  /* 0x00007000ff0c97ac */ /* 0x000ee60008000c00 */
[C---:B------:R-:W-:Y:S02]  /*0850*/  @P1 IADD3 R3, PT, PT, R13.reuse, UR4, RZ ;  /* 0x000000040d031c10 */ /* 0x040fe4000fffe0ff */
[----:B------:R-:W-:Y:S01]  /*0860*/  @P1 IADD3 R6, P2, PT, R13, UR4, RZ ;  /* 0x000000040d061c10 */ /* 0x000fe2000ff5e0ff */
[----:B------:R-:W-:Y:S01]  /*0870*/  @UP0 UIADD3 UR4, UPT, UPT, UR4, 0x2, URZ ;  /* 0x0000000204040890 */ /* 0x000fe2000fffe0ff */
[----:B-1----:R-:W-:Y:S01]  /*0880*/  MOV R11, UR9 ;  /* 0x00000009000b7c02 */ /* 0x002fe20008000f00 */
[----:B------:R-:W-:Y:S01]  /*0890*/  IMAD.U32 R10, RZ, RZ, UR8 ;  /* 0x00000008ff0a7e24 */ /* 0x000fe2000f8e00ff */
[----:B------:R-:W-:-:S02]  /*08a0*/  MOV R4, UR10 ;  /* 0x0000000a00047c02 */ /* 0x000fc40008000f00 */
[----:B------:R-:W-:Y:S01]  /*08b0*/  MOV R5, UR11 ;  /* 0x0000000b00057c02 */ /* 0x000fe20008000f00 */
[----:B------:R-:W-:-:S04]  /*08c0*/  @P1 IMAD.WIDE.U32 R10, R3, 0x4, R10 ;  /* 0x00000004030a1825 */ /* 0x000fc800078e000a */
[----:B------:R-:W-:Y:S01]  /*08d0*/  @P1 IMAD R3, R7, UR20, R0 ;  /* 0x0000001407031c24 */ /* 0x000fe2000f8e0200 */
[----:B------:R-:W-:Y:S01]  /*08e0*/  @P1 IADD3.X R7, PT, PT, RZ, RZ, RZ, P2, !PT ;  /* 0x000000ffff071210 */ /* 0x000fe200017fe4ff */
[----:B------:R-:W-:Y:S01]  /*08f0*/  IMAD.U32 R19, RZ, RZ, UR4 ;  /* 0x00000004ff137e24 */ /* 0x000fe2000f8e00ff */
[C---:B--2---:R-:W-:Y:S01]  /*0900*/  @P1 LEA R2, P2, R6.reuse, UR6, 0x2 ;  /* 0x0000000606021c11 */ /* 0x044fe2000f8410ff */
[----:B------:R-:W-:Y:S01]  /*0910*/  @P1 IMAD.WIDE R4, R3, 0x4, R4 ;  /* 0x0000000403041825 */ /* 0x000fe200078e0204 */
[----:B------:R-:W-:Y:S01]  /*0920*/  @!P0 IADD3 R17, PT, PT, R13, UR4, RZ ;  /* 0x000000040d118c10 */ /* 0x000fe2000fffe0ff */
[----:B0-----:R-:W2:Y:S01]  /*0930*/  @P1 LDG.E R11, desc[UR18][R10.64] ;  /* 0x000000120a0b1981 */ /* 0x001ea2000c1e1900 */
[----:B------:R-:W-:Y:S01]  /*0940*/  @P1 LEA.HI.X R3, R6, UR7, R7, 0x2, P2 ;  /* 0x0000000706031c11 */ /* 0x000fe200090f1407 */
[----:B------:R-:W-:Y:S01]  /*0950*/  @!P0 IMAD R19, R19, UR20, R0 ;  /* 0x0000001413138c24 */ /* 0x000fe2000f8e0200 */
[----:B---3--:R-:W-:Y:S01]  /*0960*/  MOV R6, UR12 ;  /* 0x0000000c00067c02 */ /* 0x008fe20008000f00 */
[----:B------:R-:W-:Y:S01]  /*0970*/  @P1 IMAD.WIDE R14, R15, 0x4, R4 ;  /* 0x000000040f0e1825 */ /* 0x000fe200078e0204 */
[----:B------:R-:W-:Y:S01]  /*0980*/  MOV R7, UR13 ;  /* 0x0000000d00077c02 */ /* 0x000fe20008000f00 */
[----:B------:R-:W2:Y:S01]  /*0990*/  @P1 LDG.E R4, desc[UR18][R4.64] ;  /* 0x0000001204041981 */ /* 0x000ea2000c1e1900 */
[----:B------:R-:W-:-:S02]  /*09a0*/  MOV R8, UR14 ;  /* 0x0000000e00087c02 */ /* 0x000fc40008000f00 */
[----:B------:R-:W-:Y:S01]  /*09b0*/  MOV R9, UR15 ;  /* 0x0000000f00097c02 */ /* 0x000fe20008000f00 */
[----:B------:R-:W-:Y:S01]  /*09c0*/  @!P0 IMAD.WIDE.U32 R6, R17, 0x4, R6 ;  /* 0x0000000411068825 */ /* 0x000fe200078e0006 */
[----:B------:R-:W3:Y:S03]  /*09d0*/  @P1 LDG.E R14, desc[UR18][R14.64] ;  /* 0x000000120e0e1981 */ /* 0x000ee6000c1e1900 */
[----:B------:R-:W-:Y:S01]  /*09e0*/  @!P0 IMAD.WIDE R8, R19, 0x4, R8 ;  /* 0x0000000413088825 */ /* 0x000fe200078e0208 */
[----:B------:R-:W3:Y:S04]  /*09f0*/  @P1 LDG.E R2, desc[UR18][R2.64+0x4] ;  /* 0x0000041202021981 */ /* 0x000ee8000c1e1900 */
[----:B------:R-:W4:Y:S04]  /*0a00*/  @!P0 LDG.E R7, desc[UR18][R6.64] ;  /* 0x0000001206078981 */ /* 0x000f28000c1e1900 */
[----:B------:R-:W4:Y:S01]  /*0a10*/  @!P0 LDG.E R8, desc[UR18][R8.64] ;  /* 0x0000001208088981 */ /* 0x000f22000c1e1900 */
[----:B--2---:R-:W-:-:S04]  /*0a20*/  @P1 FFMA R11, R11, R4, R12 ;  /* 0x000000040b0b1223 */ /* 0x004fc8000000000c */
[----:B---3--:R-:W-:-:S04]  /*0a30*/  @P1 FFMA R12, R2, R14, R11 ;  /* 0x0000000e020c1223 */ /* 0x008fc8000000000b */
[----:B----4-:R-:W-:-:S07]  /*0a40*/  @!P0 FFMA R12, R7, R8, R12 ;  /* 0x00000008070c8223 */ /* 0x010fce000000000c */
.L_x_2:
[----:B------:R-:W1:Y:S01]  /*0a50*/  LDC.64 R2, c[0x0][0x390] ;  /* 0x0000e400ff027b82 */ /* 0x000e620000000a00 */
[----:B------:R-:W-:-:S05]  /*0a60*/  IADD3 R13, PT, PT, R0, R13, RZ ;  /* 0x0000000d000d7210 */ /* 0x000fca0007ffe0ff */
[----:B-1----:R-:W-:-:S05]  /*0a70*/  IMAD.WIDE R2, R13, 0x4, R2 ;  /* 0x000000040d027825 */ /* 0x002fca00078e0202 */
[----:B0-----:R-:W-:Y:S01]  /*0a80*/  STG.E desc[UR18][R2.64], R12 ;  /* 0x0000000c02007986 */ /* 0x001fe2000c101912 */
[----:B------:R-:W-:Y:S05]  /*0a90*/  EXIT ;  /* 0x000000000000794d */ /* 0x000fea0003800000 */
.L_x_4:
[----:B------:R-:W-:-:S00]  /*0aa0*/  BRA `(.L_x_4) ;  /* 0xfffffffc00fc7947 */ /* 0x000fc0000383ffff */
[----:B------:R-:W-:-:S00]  /*0ab0*/  NOP ;  /* 0x0000000000007918 */ /* 0x000fc00000000000 */
        /* <DEDUP_REMOVED lines=12> */
.L_x_5:


//--------------------- .nv.shared.reserved.0     --------------------------
	.section	.nv.shared.reserved.0,"aw",@nobits
	.weak		__nv_reservedSMEM_offset_0_alias
	.size		__nv_reservedSMEM_offset_0_alias, 0, 64
	.other		__nv_reservedSMEM_offset_0_alias,@"STO_CUDA_RESERVED_SHARED STV_DEFAULT"
__nv_reservedSMEM_offset_0_alias:
	.zero		0
	.zero		64


//--------------------- .nv.constant0._Z20MatrixMultiplicationPfS_S_i --------------------------
	.section	.nv.constant0._Z20MatrixMultiplicationPfS_S_i,"a",@progbits
	.sectionflags	@""
	.align	4
.nv.constant0._Z20MatrixMultiplicationPfS_S_i:
	.zero		924


//--------------------- SYMBOLS --------------------------

	.type		.nv.reservedSmem.offset0,@object
	.size		.nv.reservedSmem.offset0,0x4
